	.headerflags	@"EF_CUDA_TEXMODE_UNIFIED EF_CUDA_64BIT_ADDRESS EF_CUDA_ACCELERATORS EF_CUDA_SM90 EF_CUDA_VIRTUAL_SM(EF_CUDA_SM90)"
	.elftype	@"ET_EXEC"


//--------------------- .nv.info                  --------------------------
	.section	.nv.info,"",@"SHT_CUDA_INFO"
	.align	4


	//----- nvinfo : EIATTR_REGCOUNT
	.align		4
        /*0000*/ 	.byte	0x04, 0x2f
        /*0002*/ 	.short	(.L_2 - .L_1)
	.align		4
.L_1:
        /*0004*/ 	.word	index@(triton_poi_fused__native_batch_norm_legit_4)
        /*0008*/ 	.word	0x00000010


	//----- nvinfo : EIATTR_MIN_STACK_SIZE
	.align		4
.L_2:
        /*000c*/ 	.byte	0x04, 0x12
        /*000e*/ 	.short	(.L_4 - .L_3)
	.align		4
.L_3:
        /*0010*/ 	.word	index@(triton_poi_fused__native_batch_norm_legit_4)
        /*0014*/ 	.word	0x00000000


	//----- nvinfo : EIATTR_FRAME_SIZE
	.align		4
.L_4:
        /*0018*/ 	.byte	0x04, 0x11
        /*001a*/ 	.short	(.L_6 - .L_5)
	.align		4
.L_5:
        /*001c*/ 	.word	index@(triton_poi_fused__native_batch_norm_legit_4)
        /*0020*/ 	.word	0x00000000


	//----- nvinfo : EIATTR_MIN_STACK_SIZE
	.align		4
.L_6:
        /*0024*/ 	.byte	0x04, 0x12
        /*0026*/ 	.short	(.L_8 - .L_7)
	.align		4
.L_7:
        /*0028*/ 	.word	index@(triton_poi_fused__native_batch_norm_legit_4)
        /*002c*/ 	.word	0x00000000
.L_8:


//--------------------- .nv.info.triton_poi_fused__native_batch_norm_legit_4 --------------------------
	.section	.nv.info.triton_poi_fused__native_batch_norm_legit_4,"",@"SHT_CUDA_INFO"
	.sectionflags	@""
	.align	4


	//----- nvinfo : EIATTR_CUDA_API_VERSION
	.align		4
        /*0000*/ 	.byte	0x04, 0x37
        /*0002*/ 	.short	(.L_10 - .L_9)
.L_9:
        /*0004*/ 	.word	0x0000007c


	//----- nvinfo : EIATTR_KPARAM_INFO
	.align		4
.L_10:
        /*0008*/ 	.byte	0x04, 0x17
        /*000a*/ 	.short	(.L_12 - .L_11)
.L_11:
        /*000c*/ 	.word	0x00000000
        /*0010*/ 	.short	0x0003
        /*0012*/ 	.short	0x0018
        /*0014*/ 	.byte	0x00, 0xf0, 0x11, 0x00


	//----- nvinfo : EIATTR_KPARAM_INFO
	.align		4
.L_12:
        /*0018*/ 	.byte	0x04, 0x17
        /*001a*/ 	.short	(.L_14 - .L_13)
.L_13:
        /*001c*/ 	.word	0x00000000
        /*0020*/ 	.short	0x0002
        /*0022*/ 	.short	0x0010
        /*0024*/ 	.byte	0x00, 0xf4, 0x21, 0x00


	//----- nvinfo : EIATTR_KPARAM_INFO
	.align		4
.L_14:
        /*0028*/ 	.byte	0x04, 0x17
        /*002a*/ 	.short	(.L_16 - .L_15)
.L_15:
        /*002c*/ 	.word	0x00000000
        /*0030*/ 	.short	0x0001
        /*0032*/ 	.short	0x0008
        /*0034*/ 	.byte	0x00, 0xf4, 0x21, 0x00


	//----- nvinfo : EIATTR_KPARAM_INFO
	.align		4
.L_16:
        /*0038*/ 	.byte	0x04, 0x17
        /*003a*/ 	.short	(.L_18 - .L_17)
.L_17:
        /*003c*/ 	.word	0x00000000
        /*0040*/ 	.short	0x0000
        /*0042*/ 	.short	0x0000
        /*0044*/ 	.byte	0x00, 0xf4, 0x21, 0x00


	//----- nvinfo : EIATTR_SPARSE_MMA_MASK
	.align		4
.L_18:
        /*0048*/ 	.byte	0x03, 0x50
        /*004a*/ 	.short	0x0000


	//----- nvinfo : EIATTR_MAXREG_COUNT
	.align		4
        /*004c*/ 	.byte	0x03, 0x1b
        /*004e*/ 	.short	0x00ff


	//----- nvinfo : EIATTR_EXIT_INSTR_OFFSETS
	.align		4
        /*0050*/ 	.byte	0x04, 0x1c
        /*0052*/ 	.short	(.L_20 - .L_19)


	//   ....[0]....
.L_19:
        /*0054*/ 	.word	0x00000230


	//   ....[1]....
        /*0058*/ 	.word	0x00000270


	//----- nvinfo : EIATTR_REQNTID
	.align		4
.L_20:
        /*005c*/ 	.byte	0x04, 0x10
        /*005e*/ 	.short	(.L_22 - .L_21)
.L_21:
        /*0060*/ 	.word	0x00000020
        /*0064*/ 	.word	0x00000001
        /*0068*/ 	.word	0x00000001


	//----- nvinfo : EIATTR_CBANK_PARAM_SIZE
	.align		4
.L_22:
        /*006c*/ 	.byte	0x03, 0x19
        /*006e*/ 	.short	0x001c


	//----- nvinfo : EIATTR_PARAM_CBANK
	.align		4
        /*0070*/ 	.byte	0x04, 0x0a
        /*0072*/ 	.short	(.L_24 - .L_23)
	.align		4
.L_23:
        /*0074*/ 	.word	index@(.nv.constant0.triton_poi_fused__native_batch_norm_legit_4)
        /*0078*/ 	.short	0x0210
        /*007a*/ 	.short	0x001c


	//----- nvinfo : EIATTR_SW_WAR
	.align		4
.L_24:
        /*007c*/ 	.byte	0x04, 0x36
        /*007e*/ 	.short	(.L_26 - .L_25)
.L_25:
        /*0080*/ 	.word	0x00000008
.L_26:


//--------------------- .nv.callgraph             --------------------------
	.section	.nv.callgraph,"",@"SHT_CUDA_CALLGRAPH"
	.align	4
	.sectionentsize	8
	.align		4
        /*0000*/ 	.word	0x00000000
	.align		4
        /*0004*/ 	.word	0xffffffff
	.align		4
        /*0008*/ 	.word	0x00000000
	.align		4
        /*000c*/ 	.word	0xfffffffe
	.align		4
        /*0010*/ 	.word	0x00000000
	.align		4
        /*0014*/ 	.word	0xfffffffd
	.align		4
        /*0018*/ 	.word	0x00000000
	.align		4
        /*001c*/ 	.word	0xfffffffc


//--------------------- .nv.constant4             --------------------------
	.section	.nv.constant4,"a",@progbits
	.align	8
	.align		8
.nv.constant4:
        /*0000*/ 	.dword	_$_str


//--------------------- .text.triton_poi_fused__native_batch_norm_legit_4 --------------------------
	.section	.text.triton_poi_fused__native_batch_norm_legit_4,"ax",@progbits
	.align	128
        .global         triton_poi_fused__native_batch_norm_legit_4
        .type           triton_poi_fused__native_batch_norm_legit_4,@function
        .size           triton_poi_fused__native_batch_norm_legit_4,(.L_x_1 - triton_poi_fused__native_batch_norm_legit_4)
        .other          triton_poi_fused__native_batch_norm_legit_4,@"STO_CUDA_ENTRY STV_DEFAULT"
triton_poi_fused__native_batch_norm_legit_4:
.text.triton_poi_fused__native_batch_norm_legit_4:
[----:B------:R-:W0:Y:S02]  /*0000*/  LDC R1, c[0x0][0x28] ;  /* 0x00000a00ff017b82 */ /* 0x000e240000000800 */
[----:B------:R-:W1:Y:S01]  /*0010*/  S2R R0, SR_TID.X ;  /* 0x0000000000007919 */ /* 0x000e620000002100 */
[----:B------:R-:W2:Y:S01]  /*0020*/  LDC.64 R2, c[0x0][0x210] ;  /* 0x00008400ff027b82 */ /* 0x000ea20000000a00 */
[----:B------:R-:W-:Y:S01]  /*0030*/  CS2R R6, SRZ ;  /* 0x0000000000067805 */ /* 0x000fe2000001ff00 */
[----:B------:R-:W-:Y:S01]  /*0040*/  ULDC.64 UR4, c[0x0][0x208] ;  /* 0x0000820000047ab9 */ /* 0x000fe20000000a00 */
[----:B------:R-:W3:Y:S01]  /*0050*/  S2R R9, SR_CTAID.X ;  /* 0x0000000000097919 */ /* 0x000ee20000002500 */
[----:B------:R-:W-:Y:S02]  /*0060*/  MOV R8, RZ ;  /* 0x000000ff00087202 */ /* 0x000fe40000000f00 */
[----:B-1----:R-:W-:-:S04]  /*0070*/  LOP3.LUT R0, R0, 0x1f, RZ, 0xc0, !PT ;  /* 0x0000001f00007812 */ /* 0x002fc800078ec0ff */
[----:B---3--:R-:W-:Y:S01]  /*0080*/  LEA R9, R9, R0, 0x5 ;  /* 0x0000000009097211 */ /* 0x008fe200078e28ff */
[----:B------:R-:W-:-:S03]  /*0090*/  HFMA2.MMA R0, -RZ, RZ, 0, 0 ;  /* 0x00000000ff007435 */ /* 0x000fc600000001ff */
[C---:B------:R-:W-:Y:S02]  /*00a0*/  ISETP.GE.AND P0, PT, R9.reuse, 0x20, PT ;  /* 0x000000200900780c */ /* 0x040fe40003f06270 */
[----:B------:R-:W-:-:S05]  /*00b0*/  SHF.L.U32 R5, R9, 0x2, RZ ;  /* 0x0000000209057819 */ /* 0x000fca00000006ff */
[----:B--2---:R-:W-:-:S06]  /*00c0*/  IMAD.WIDE R2, R5, 0x4, R2 ;  /* 0x0000000405027825 */ /* 0x004fcc00078e0202 */
[----:B------:R-:W2:Y:S04]  /*00d0*/  @!P0 LDG.E.EL R0, desc[UR4][R2.64] ;  /* 0x0000000402008981 */ /* 0x000ea8000c2e1900 */
[----:B------:R-:W2:Y:S04]  /*00e0*/  @!P0 LDG.E.EL R7, desc[UR4][R2.64+0x4] ;  /* 0x0000040402078981 */ /* 0x000ea8000c2e1900 */
[----:B------:R-:W3:Y:S04]  /*00f0*/  @!P0 LDG.E.EL R6, desc[UR4][R2.64+0x8] ;  /* 0x0000080402068981 */ /* 0x000ee8000c2e1900 */
[----:B------:R-:W4:Y:S01]  /*0100*/  @!P0 LDG.E.EL R8, desc[UR4][R2.64+0xc] ;  /* 0x00000c0402088981 */ /* 0x000f22000c2e1900 */
[----:B--2---:R-:W-:-:S04]  /*0110*/  FADD R5, R7, R0 ;  /* 0x0000000007057221 */ /* 0x004fc80000000000 */
[----:B---3--:R-:W-:Y:S02]  /*0120*/  FADD R11, R5, R6 ;  /* 0x00000006050b7221 */ /* 0x008fe40000000000 */
[----:B------:R-:W1:Y:S02]  /*0130*/  LDC.64 R4, c[0x0][0x218] ;  /* 0x00008600ff047b82 */ /* 0x000e640000000a00 */
[----:B----4-:R-:W-:-:S04]  /*0140*/  FADD R11, R11, R8 ;  /* 0x000000080b0b7221 */ /* 0x010fc80000000000 */
[----:B------:R-:W-:-:S04]  /*0150*/  FMUL R13, R11, 0.25 ;  /* 0x3e8000000b0d7820 */ /* 0x000fc80000400000 */
[C---:B------:R-:W-:Y:S01]  /*0160*/  FADD R7, -R13.reuse, R7 ;  /* 0x000000070d077221 */ /* 0x040fe20000000100 */
[C---:B------:R-:W-:Y:S01]  /*0170*/  FADD R0, -R13.reuse, R0 ;  /* 0x000000000d007221 */ /* 0x040fe20000000100 */
[C---:B------:R-:W-:Y:S01]  /*0180*/  FADD R6, -R13.reuse, R6 ;  /* 0x000000060d067221 */ /* 0x040fe20000000100 */
[----:B------:R-:W-:Y:S01]  /*0190*/  FADD R11, -R13, R8 ;  /* 0x000000080d0b7221 */ /* 0x000fe20000000100 */
[----:B------:R-:W-:-:S04]  /*01a0*/  FMUL R7, R7, R7 ;  /* 0x0000000707077220 */ /* 0x000fc80000400000 */
[----:B------:R-:W-:-:S04]  /*01b0*/  FFMA R7, R0, R0, R7 ;  /* 0x0000000000077223 */ /* 0x000fc80000000007 */
[----:B------:R-:W-:Y:S02]  /*01c0*/  FFMA R0, R6, R6, R7 ;  /* 0x0000000606007223 */ /* 0x000fe40000000007 */
[----:B------:R-:W2:Y:S01]  /*01d0*/  LDC.64 R6, c[0x0][0x220] ;  /* 0x00008800ff067b82 */ /* 0x000ea20000000a00 */
[----:B-1----:R-:W-:Y:S01]  /*01e0*/  IMAD.WIDE R2, R9, 0x4, R4 ;  /* 0x0000000409027825 */ /* 0x002fe200078e0204 */
[----:B------:R-:W-:-:S03]  /*01f0*/  HFMA2.MMA R5, -RZ, RZ, 1.625, 0 ;  /* 0x3e800000ff057435 */ /* 0x000fc600000001ff */
[----:B------:R-:W-:Y:S01]  /*0200*/  FFMA R0, R11, R11, R0 ;  /* 0x0000000b0b007223 */ /* 0x000fe20000000000 */
[----:B------:R1:W-:Y:S06]  /*0210*/  @!P0 STG.E desc[UR4][R2.64], R13 ;  /* 0x0000000d02008986 */ /* 0x0003ec000c101904 */
[----:B------:R-:W-:Y:S01]  /*0220*/  FFMA R0, R0, R5, 9.9999997473787516356e-06 ;  /* 0x3727c5ac00007423 */ /* 0x000fe20000000005 */
[----:B------:R-:W-:Y:S06]  /*0230*/  @P0 EXIT ;  /* 0x000000000000094d */ /* 0x000fec0003800000 */
[----:B------:R-:W0:Y:S01]  /*0240*/  MUFU.RSQ R5, R0 ;  /* 0x0000000000057308 */ /* 0x000e220000001400 */
[----:B-12---:R-:W-:-:S05]  /*0250*/  IMAD.WIDE R2, R9, 0x4, R6 ;  /* 0x0000000409027825 */ /* 0x006fca00078e0206 */
[----:B0-----:R-:W-:Y:S01]  /*0260*/  STG.E desc[UR4][R2.64], R5 ;  /* 0x0000000502007986 */ /* 0x001fe2000c101904 */
[----:B------:R-:W-:Y:S05]  /*0270*/  EXIT ;  /* 0x000000000000794d */ /* 0x000fea0003800000 */
.L_x_0:
[----:B------:R-:W-:-:S00]  /*0280*/  BRA `(.L_x_0) ;  /* 0xfffffffc00fc7947 */ /* 0x000fc0000383ffff */
[----:B------:R-:W-:-:S00]  /*0290*/  NOP ;  /* 0x0000000000007918 */ /* 0x000fc00000000000 */
        /* <DEDUP_REMOVED lines=14> */
.L_x_1:


//--------------------- .nv.global.init           --------------------------
	.section	.nv.global.init,"aw",@progbits
.nv.global.init:
	.type		_$_str,@object
	.size		_$_str,(.L_0 - _$_str)
_$_str:
        /*0000*/ 	.byte	0x5f, 0x5f, 0x43, 0x55, 0x44, 0x41, 0x5f, 0x46, 0x54, 0x5a, 0x00
.L_0:


//--------------------- .nv.constant0.triton_poi_fused__native_batch_norm_legit_4 --------------------------
	.section	.nv.constant0.triton_poi_fused__native_batch_norm_legit_4,"a",@progbits
	.sectionflags	@""
	.align	4
.nv.constant0.triton_poi_fused__native_batch_norm_legit_4:
	.zero		556
